//
// Generated by NVIDIA NVVM Compiler
//
// Compiler Build ID: CL-36424714
// Cuda compilation tools, release 13.0, V13.0.88
// Based on NVVM 20.0.0
//

.version 9.0
.target sm_100
.address_size 64

	// .globl	_Z13fisher_kernelPfS_ii

.visible .entry _Z13fisher_kernelPfS_ii(
	.param .u64 .ptr .align 1 _Z13fisher_kernelPfS_ii_param_0,
	.param .u64 .ptr .align 1 _Z13fisher_kernelPfS_ii_param_1,
	.param .u32 _Z13fisher_kernelPfS_ii_param_2,
	.param .u32 _Z13fisher_kernelPfS_ii_param_3
)
{
	.reg .pred 	%p<11>;
	.reg .b32 	%r<48>;
	.reg .b32 	%f<70>;
	.reg .b64 	%rd<48>;

	ld.param.u64 	%rd3, [_Z13fisher_kernelPfS_ii_param_0];
	ld.param.u64 	%rd2, [_Z13fisher_kernelPfS_ii_param_1];
	ld.param.u32 	%r19, [_Z13fisher_kernelPfS_ii_param_2];
	ld.param.u32 	%r21, [_Z13fisher_kernelPfS_ii_param_3];
	cvta.to.global.u64 	%rd1, %rd3;
	mov.u32 	%r22, %ctaid.x;
	mov.u32 	%r23, %ntid.x;
	mov.u32 	%r24, %tid.x;
	mad.lo.s32 	%r1, %r22, %r23, %r24;
	mov.u32 	%r25, %ctaid.y;
	mov.u32 	%r26, %ntid.y;
	mov.u32 	%r27, %tid.y;
	mad.lo.s32 	%r28, %r25, %r26, %r27;
	max.s32 	%r29, %r1, %r28;
	setp.ge.s32 	%p1, %r29, %r21;
	@%p1 bra 	$L__BB0_14;
	setp.lt.s32 	%p2, %r19, 1;
	mov.f32 	%f69, 0f00000000;
	@%p2 bra 	$L__BB0_13;
	and.b32  	%r3, %r19, 7;
	setp.lt.u32 	%p3, %r19, 8;
	mov.f32 	%f69, 0f00000000;
	mov.b32 	%r46, 0;
	@%p3 bra 	$L__BB0_5;
	and.b32  	%r46, %r19, 2147483640;
	neg.s32 	%r44, %r46;
	shl.b32 	%r6, %r21, 3;
	mov.f32 	%f69, 0f00000000;
	mul.wide.s32 	%rd8, %r21, 4;
	mov.u32 	%r42, %r1;
	mov.u32 	%r43, %r28;
$L__BB0_4:
	.pragma "nounroll";
	mul.wide.s32 	%rd4, %r42, 4;
	add.s64 	%rd5, %rd1, %rd4;
	ld.global.f32 	%f17, [%rd5];
	mul.wide.s32 	%rd6, %r43, 4;
	add.s64 	%rd7, %rd1, %rd6;
	ld.global.f32 	%f18, [%rd7];
	fma.rn.f32 	%f19, %f17, %f18, %f69;
	add.s64 	%rd9, %rd5, %rd8;
	ld.global.f32 	%f20, [%rd9];
	add.s64 	%rd10, %rd7, %rd8;
	ld.global.f32 	%f21, [%rd10];
	fma.rn.f32 	%f22, %f20, %f21, %f19;
	add.s64 	%rd11, %rd9, %rd8;
	ld.global.f32 	%f23, [%rd11];
	add.s64 	%rd12, %rd10, %rd8;
	ld.global.f32 	%f24, [%rd12];
	fma.rn.f32 	%f25, %f23, %f24, %f22;
	add.s64 	%rd13, %rd11, %rd8;
	ld.global.f32 	%f26, [%rd13];
	add.s64 	%rd14, %rd12, %rd8;
	ld.global.f32 	%f27, [%rd14];
	fma.rn.f32 	%f28, %f26, %f27, %f25;
	add.s64 	%rd15, %rd13, %rd8;
	ld.global.f32 	%f29, [%rd15];
	add.s64 	%rd16, %rd14, %rd8;
	ld.global.f32 	%f30, [%rd16];
	fma.rn.f32 	%f31, %f29, %f30, %f28;
	add.s64 	%rd17, %rd15, %rd8;
	ld.global.f32 	%f32, [%rd17];
	add.s64 	%rd18, %rd16, %rd8;
	ld.global.f32 	%f33, [%rd18];
	fma.rn.f32 	%f34, %f32, %f33, %f31;
	add.s64 	%rd19, %rd17, %rd8;
	ld.global.f32 	%f35, [%rd19];
	add.s64 	%rd20, %rd18, %rd8;
	ld.global.f32 	%f36, [%rd20];
	fma.rn.f32 	%f37, %f35, %f36, %f34;
	add.s64 	%rd21, %rd19, %rd8;
	ld.global.f32 	%f38, [%rd21];
	add.s64 	%rd22, %rd20, %rd8;
	ld.global.f32 	%f39, [%rd22];
	fma.rn.f32 	%f69, %f38, %f39, %f37;
	add.s32 	%r44, %r44, 8;
	add.s32 	%r43, %r43, %r6;
	add.s32 	%r42, %r42, %r6;
	setp.ne.s32 	%p4, %r44, 0;
	@%p4 bra 	$L__BB0_4;
$L__BB0_5:
	setp.eq.s32 	%p5, %r3, 0;
	@%p5 bra 	$L__BB0_13;
	and.b32  	%r14, %r19, 3;
	setp.lt.u32 	%p6, %r3, 4;
	@%p6 bra 	$L__BB0_8;
	mul.lo.s32 	%r31, %r46, %r21;
	add.s32 	%r32, %r31, %r1;
	mul.wide.s32 	%rd23, %r32, 4;
	add.s64 	%rd24, %rd1, %rd23;
	ld.global.f32 	%f41, [%rd24];
	add.s32 	%r33, %r31, %r28;
	mul.wide.s32 	%rd25, %r33, 4;
	add.s64 	%rd26, %rd1, %rd25;
	ld.global.f32 	%f42, [%rd26];
	fma.rn.f32 	%f43, %f41, %f42, %f69;
	mul.wide.s32 	%rd27, %r21, 4;
	add.s64 	%rd28, %rd24, %rd27;
	ld.global.f32 	%f44, [%rd28];
	add.s64 	%rd29, %rd26, %rd27;
	ld.global.f32 	%f45, [%rd29];
	fma.rn.f32 	%f46, %f44, %f45, %f43;
	add.s64 	%rd30, %rd28, %rd27;
	ld.global.f32 	%f47, [%rd30];
	add.s64 	%rd31, %rd29, %rd27;
	ld.global.f32 	%f48, [%rd31];
	fma.rn.f32 	%f49, %f47, %f48, %f46;
	add.s64 	%rd32, %rd30, %rd27;
	ld.global.f32 	%f50, [%rd32];
	add.s64 	%rd33, %rd31, %rd27;
	ld.global.f32 	%f51, [%rd33];
	fma.rn.f32 	%f69, %f50, %f51, %f49;
	add.s32 	%r46, %r46, 4;
$L__BB0_8:
	setp.eq.s32 	%p7, %r14, 0;
	@%p7 bra 	$L__BB0_13;
	setp.eq.s32 	%p8, %r14, 1;
	@%p8 bra 	$L__BB0_11;
	mul.lo.s32 	%r34, %r46, %r21;
	add.s32 	%r35, %r34, %r1;
	mul.wide.s32 	%rd34, %r35, 4;
	add.s64 	%rd35, %rd1, %rd34;
	ld.global.f32 	%f53, [%rd35];
	add.s32 	%r36, %r34, %r28;
	mul.wide.s32 	%rd36, %r36, 4;
	add.s64 	%rd37, %rd1, %rd36;
	ld.global.f32 	%f54, [%rd37];
	fma.rn.f32 	%f55, %f53, %f54, %f69;
	mul.wide.s32 	%rd38, %r21, 4;
	add.s64 	%rd39, %rd35, %rd38;
	ld.global.f32 	%f56, [%rd39];
	add.s64 	%rd40, %rd37, %rd38;
	ld.global.f32 	%f57, [%rd40];
	fma.rn.f32 	%f69, %f56, %f57, %f55;
	add.s32 	%r46, %r46, 2;
$L__BB0_11:
	and.b32  	%r37, %r19, 1;
	setp.eq.b32 	%p9, %r37, 1;
	not.pred 	%p10, %p9;
	@%p10 bra 	$L__BB0_13;
	mul.lo.s32 	%r38, %r46, %r21;
	add.s32 	%r39, %r38, %r1;
	mul.wide.s32 	%rd41, %r39, 4;
	add.s64 	%rd42, %rd1, %rd41;
	ld.global.f32 	%f58, [%rd42];
	add.s32 	%r40, %r38, %r28;
	mul.wide.s32 	%rd43, %r40, 4;
	add.s64 	%rd44, %rd1, %rd43;
	ld.global.f32 	%f59, [%rd44];
	fma.rn.f32 	%f69, %f58, %f59, %f69;
$L__BB0_13:
	cvt.rn.f32.s32 	%f60, %r19;
	div.rn.f32 	%f61, %f69, %f60;
	mad.lo.s32 	%r41, %r21, %r1, %r28;
	cvta.to.global.u64 	%rd45, %rd2;
	mul.wide.s32 	%rd46, %r41, 4;
	add.s64 	%rd47, %rd45, %rd46;
	st.global.f32 	[%rd47], %f61;
$L__BB0_14:
	ret;

}


// ===== COMPILED SASS (sm_100) =====

	.target	sm_100

	.elftype	@"ET_EXEC"


//--------------------- .note.nv.tkinfo           --------------------------
	.section	.note.nv.tkinfo,"",@"SHT_NOTE"
	.sectionflags	@"SHF_NOTE_NV_TKINFO"
	.tkinfo
        /*0018*/ 	.word	0x00000002
        /*0030*/ 	.string	""
        /*0030*/ 	.string	"ptxas"
        /*0030*/ 	.string	"Cuda compilation tools, release 13.0, V13.0.88"
        /*0030*/ 	.string	"Build cuda_13.0.r13.0/compiler.36424714_0"
        /*0030*/ 	.string	"-arch sm_100 -m 64 "



//--------------------- .note.nv.cuinfo           --------------------------
	.section	.note.nv.cuinfo,"",@"SHT_NOTE"
	.sectionflags	@"SHF_NOTE_NV_CUINFO"
        /*0018*/ 	.short	0x0002
        /*001a*/ 	.short	0x0064
        /*001c*/ 	.short	0x0082
	.zero		2


//--------------------- .nv.info                  --------------------------
	.section	.nv.info,"",@"SHT_CUDA_INFO"
	.align	4


	//----- nvinfo : EIATTR_REGCOUNT
	.align		4
        /*0000*/ 	.byte	0x04, 0x2f
        /*0002*/ 	.short	(.L_1 - .L_0)
	.align		4
.L_0:
        /*0004*/ 	.word	index@(_Z13fisher_kernelPfS_ii)
        /*0008*/ 	.word	0x00000020


	//----- nvinfo : EIATTR_FRAME_SIZE
	.align		4
.L_1:
        /*000c*/ 	.byte	0x04, 0x11
        /*000e*/ 	.short	(.L_3 - .L_2)
	.align		4
.L_2:
        /*0010*/ 	.word	index@($__internal_0_$__cuda_sm3x_div_rn_noftz_f32_slowpath)
        /*0014*/ 	.word	0x00000000


	//----- nvinfo : EIATTR_FRAME_SIZE
	.align		4
.L_3:
        /*0018*/ 	.byte	0x04, 0x11
        /*001a*/ 	.short	(.L_5 - .L_4)
	.align		4
.L_4:
        /*001c*/ 	.word	index@(_Z13fisher_kernelPfS_ii)
        /*0020*/ 	.word	0x00000000


	//----- nvinfo : EIATTR_MIN_STACK_SIZE
	.align		4
.L_5:
        /*0024*/ 	.byte	0x04, 0x12
        /*0026*/ 	.short	(.L_7 - .L_6)
	.align		4
.L_6:
        /*0028*/ 	.word	index@(_Z13fisher_kernelPfS_ii)
        /*002c*/ 	.word	0x00000000
.L_7:


//--------------------- .nv.compat                --------------------------
	.section	.nv.compat,"",@"SHT_CUDA_COMPAT_INFO"
	.align	4
        /*0000*/ 	.byte	0x02, 0x09, 0x00, 0x00, 0x02, 0x02, 0x01, 0x00, 0x02, 0x05, 0x05, 0x00, 0x03, 0x07, 0x01, 0x01
        /*0010*/ 	.byte	0x02, 0x03, 0x00, 0x00, 0x02, 0x06, 0x01, 0x00, 0x04, 0x0b, 0x08, 0x00, 0x01, 0x00, 0x00, 0x00
        /*0020*/ 	.byte	0x00, 0x00, 0x00, 0x00


//--------------------- .nv.info._Z13fisher_kernelPfS_ii --------------------------
	.section	.nv.info._Z13fisher_kernelPfS_ii,"",@"SHT_CUDA_INFO"
	.sectionflags	@""
	.align	4


	//----- nvinfo : EIATTR_CUDA_API_VERSION
	.align		4
        /*0000*/ 	.byte	0x04, 0x37
        /*0002*/ 	.short	(.L_9 - .L_8)
.L_8:
        /*0004*/ 	.word	0x00000082


	//----- nvinfo : EIATTR_KPARAM_INFO
	.align		4
.L_9:
        /*0008*/ 	.byte	0x04, 0x17
        /*000a*/ 	.short	(.L_11 - .L_10)
.L_10:
        /*000c*/ 	.word	0x00000000
        /*0010*/ 	.short	0x0003
        /*0012*/ 	.short	0x0014
        /*0014*/ 	.byte	0x00, 0xf0, 0x11, 0x00


	//----- nvinfo : EIATTR_KPARAM_INFO
	.align		4
.L_11:
        /*0018*/ 	.byte	0x04, 0x17
        /*001a*/ 	.short	(.L_13 - .L_12)
.L_12:
        /*001c*/ 	.word	0x00000000
        /*0020*/ 	.short	0x0002
        /*0022*/ 	.short	0x0010
        /*0024*/ 	.byte	0x00, 0xf0, 0x11, 0x00


	//----- nvinfo : EIATTR_KPARAM_INFO
	.align		4
.L_13:
        /*0028*/ 	.byte	0x04, 0x17
        /*002a*/ 	.short	(.L_15 - .L_14)
.L_14:
        /*002c*/ 	.word	0x00000000
        /*0030*/ 	.short	0x0001
        /*0032*/ 	.short	0x0008
        /*0034*/ 	.byte	0x00, 0xf5, 0x21, 0x00


	//----- nvinfo : EIATTR_KPARAM_INFO
	.align		4
.L_15:
        /*0038*/ 	.byte	0x04, 0x17
        /*003a*/ 	.short	(.L_17 - .L_16)
.L_16:
        /*003c*/ 	.word	0x00000000
        /*0040*/ 	.short	0x0000
        /*0042*/ 	.short	0x0000
        /*0044*/ 	.byte	0x00, 0xf5, 0x21, 0x00


	//----- nvinfo : EIATTR_SPARSE_MMA_MASK
	.align		4
.L_17:
        /*0048*/ 	.byte	0x03, 0x50
        /*004a*/ 	.short	0x0000


	//----- nvinfo : EIATTR_MAXREG_COUNT
	.align		4
        /*004c*/ 	.byte	0x03, 0x1b
        /*004e*/ 	.short	0x00ff


	//----- nvinfo : EIATTR_MERCURY_ISA_VERSION
	.align		4
        /*0050*/ 	.byte	0x03, 0x5f
        /*0052*/ 	.short	0x0101


	//----- nvinfo : EIATTR_VRC_CTA_INIT_COUNT
	.align		4
        /*0054*/ 	.byte	0x02, 0x4a
	.zero		1
	.zero		1


	//----- nvinfo : EIATTR_EXIT_INSTR_OFFSETS
	.align		4
        /*0058*/ 	.byte	0x04, 0x1c
        /*005a*/ 	.short	(.L_19 - .L_18)


	//   ....[0]....
.L_18:
        /*005c*/ 	.word	0x000000c0


	//   ....[1]....
        /*0060*/ 	.word	0x00000950


	//----- nvinfo : EIATTR_CRS_STACK_SIZE
	.align		4
.L_19:
        /*0064*/ 	.byte	0x04, 0x1e
        /*0066*/ 	.short	(.L_21 - .L_20)
.L_20:
        /*0068*/ 	.word	0x00000000


	//----- nvinfo : EIATTR_CBANK_PARAM_SIZE
	.align		4
.L_21:
        /*006c*/ 	.byte	0x03, 0x19
        /*006e*/ 	.short	0x0018


	//----- nvinfo : EIATTR_PARAM_CBANK
	.align		4
        /*0070*/ 	.byte	0x04, 0x0a
        /*0072*/ 	.short	(.L_23 - .L_22)
	.align		4
.L_22:
        /*0074*/ 	.word	index@(.nv.constant0._Z13fisher_kernelPfS_ii)
        /*0078*/ 	.short	0x0380
        /*007a*/ 	.short	0x0018


	//----- nvinfo : EIATTR_SW_WAR
	.align		4
.L_23:
        /*007c*/ 	.byte	0x04, 0x36
        /*007e*/ 	.short	(.L_25 - .L_24)
.L_24:
        /*0080*/ 	.word	0x00000008
.L_25:


//--------------------- .nv.callgraph             --------------------------
	.section	.nv.callgraph,"",@"SHT_CUDA_CALLGRAPH"
	.align	4
	.sectionentsize	8
	.align		4
        /*0000*/ 	.word	0x00000000
	.align		4
        /*0004*/ 	.word	0xffffffff
	.align		4
        /*0008*/ 	.word	0x00000000
	.align		4
        /*000c*/ 	.word	0xfffffffe
	.align		4
        /*0010*/ 	.word	0x00000000
	.align		4
        /*0014*/ 	.word	0xfffffffd
	.align		4
        /*0018*/ 	.word	0x00000000
	.align		4
        /*001c*/ 	.word	0xfffffffc


//--------------------- .text._Z13fisher_kernelPfS_ii --------------------------
	.section	.text._Z13fisher_kernelPfS_ii,"ax",@progbits
	.align	128
        .global         _Z13fisher_kernelPfS_ii
        .type           _Z13fisher_kernelPfS_ii,@function
        .size           _Z13fisher_kernelPfS_ii,(.L_x_18 - _Z13fisher_kernelPfS_ii)
        .other          _Z13fisher_kernelPfS_ii,@"STO_CUDA_ENTRY STV_DEFAULT"
_Z13fisher_kernelPfS_ii:
.text._Z13fisher_kernelPfS_ii:
[----:B------:R-:W-:Y:S01]  /*0000*/  LDC R1, c[0x0][0x37c] ;  /* 0x0000df00ff017b82 */ /* 0x000fe20000000800 */
[----:B------:R-:W0:Y:S07]  /*0010*/  S2R R2, SR_TID.X ;  /* 0x0000000000027919 */ /* 0x000e2e0000002100 */
[----:B------:R-:W0:Y:S01]  /*0020*/  LDC R3, c[0x0][0x360] ;  /* 0x0000d800ff037b82 */ /* 0x000e220000000800 */
[----:B------:R-:W1:Y:S07]  /*0030*/  S2R R4, SR_TID.Y ;  /* 0x0000000000047919 */ /* 0x000e6e0000002200 */
[----:B------:R-:W0:Y:S08]  /*0040*/  S2UR UR4, SR_CTAID.X ;  /* 0x00000000000479c3 */ /* 0x000e300000002500 */
[----:B------:R-:W1:Y:S08]  /*0050*/  S2UR UR5, SR_CTAID.Y ;  /* 0x00000000000579c3 */ /* 0x000e700000002600 */
[----:B------:R-:W1:Y:S08]  /*0060*/  LDC R5, c[0x0][0x364] ;  /* 0x0000d900ff057b82 */ /* 0x000e700000000800 */
[----:B------:R-:W2:Y:S01]  /*0070*/  LDC R0, c[0x0][0x394] ;  /* 0x0000e500ff007b82 */ /* 0x000ea20000000800 */
[----:B0-----:R-:W-:-:S02]  /*0080*/  IMAD R3, R3, UR4, R2 ;  /* 0x0000000403037c24 */ /* 0x001fc4000f8e0202 */
[----:B-1----:R-:W-:-:S05]  /*0090*/  IMAD R5, R5, UR5, R4 ;  /* 0x0000000505057c24 */ /* 0x002fca000f8e0204 */
[----:B------:R-:W-:-:S04]  /*00a0*/  VIMNMX R7, PT, PT, R3, R5, !PT ;  /* 0x0000000503077248 */ /* 0x000fc80007fe0100 */
[----:B--2---:R-:W-:-:S13]  /*00b0*/  ISETP.GE.AND P0, PT, R7, R0, PT ;  /* 0x000000000700720c */ /* 0x004fda0003f06270 */
[----:B------:R-:W-:Y:S05]  /*00c0*/  @P0 EXIT ;  /* 0x000000000000094d */ /* 0x000fea0003800000 */
[----:B------:R-:W0:Y:S01]  /*00d0*/  LDC R2, c[0x0][0x390] ;  /* 0x0000e400ff027b82 */ /* 0x000e220000000800 */
[----:B------:R-:W1:Y:S01]  /*00e0*/  LDCU.64 UR4, c[0x0][0x358] ;  /* 0x00006b00ff0477ac */ /* 0x000e620008000a00 */
[----:B------:R-:W-:Y:S01]  /*00f0*/  HFMA2 R23, -RZ, RZ, 0, 0 ;  /* 0x00000000ff177431 */ /* 0x000fe200000001ff */
[----:B0-----:R-:W-:-:S13]  /*0100*/  ISETP.GE.AND P0, PT, R2, 0x1, PT ;  /* 0x000000010200780c */ /* 0x001fda0003f06270 */
[----:B-1----:R-:W-:Y:S05]  /*0110*/  @!P0 BRA `(.L_x_0) ;  /* 0x0000000400c08947 */ /* 0x002fea0003800000 */
[C---:B------:R-:W-:Y:S01]  /*0120*/  ISETP.GE.U32.AND P0, PT, R2.reuse, 0x8, PT ;  /* 0x000000080200780c */ /* 0x040fe20003f06070 */
[----:B------:R-:W-:Y:S01]  /*0130*/  IMAD.MOV.U32 R6, RZ, RZ, RZ ;  /* 0x000000ffff067224 */ /* 0x000fe200078e00ff */
[----:B------:R-:W-:Y:S02]  /*0140*/  LOP3.LUT R4, R2, 0x7, RZ, 0xc0, !PT ;  /* 0x0000000702047812 */ /* 0x000fe400078ec0ff */
[----:B------:R-:W-:Y:S02]  /*0150*/  MOV R23, RZ ;  /* 0x000000ff00177202 */ /* 0x000fe40000000f00 */
[----:B------:R-:W-:-:S07]  /*0160*/  ISETP.NE.AND P1, PT, R4, RZ, PT ;  /* 0x000000ff0400720c */ /* 0x000fce0003f25270 */
[----:B------:R-:W-:Y:S06]  /*0170*/  @!P0 BRA `(.L_x_1) ;  /* 0x0000000000cc8947 */ /* 0x000fec0003800000 */
[----:B------:R-:W-:Y:S01]  /*0180*/  LOP3.LUT R6, R2, 0x7ffffff8, RZ, 0xc0, !PT ;  /* 0x7ffffff802067812 */ /* 0x000fe200078ec0ff */
[----:B------:R-:W-:Y:S01]  /*0190*/  IMAD.MOV.U32 R7, RZ, RZ, R3 ;  /* 0x000000ffff077224 */ /* 0x000fe200078e0003 */
[----:B------:R-:W-:Y:S02]  /*01a0*/  MOV R23, RZ ;  /* 0x000000ff00177202 */ /* 0x000fe40000000f00 */
[----:B------:R-:W-:Y:S02]  /*01b0*/  MOV R9, R5 ;  /* 0x0000000500097202 */ /* 0x000fe40000000f00 */
[----:B------:R-:W-:-:S07]  /*01c0*/  IADD3 R8, PT, PT, -R6, RZ, RZ ;  /* 0x000000ff06087210 */ /* 0x000fce0007ffe1ff */
.L_x_2:
[----:B------:R-:W0:Y:S02]  /*01d0*/  LDC.64 R10, c[0x0][0x380] ;  /* 0x0000e000ff0a7b82 */ /* 0x000e240000000a00 */
[----:B0-----:R-:W-:-:S04]  /*01e0*/  IMAD.WIDE R20, R7, 0x4, R10 ;  /* 0x0000000407147825 */ /* 0x001fc800078e020a */
[----:B------:R-:W-:Y:S01]  /*01f0*/  IMAD.WIDE R10, R9, 0x4, R10 ;  /* 0x00000004090a7825 */ /* 0x000fe200078e020a */
[----:B------:R0:W2:Y:S04]  /*0200*/  LDG.E R18, desc[UR4][R20.64] ;  /* 0x0000000414127981 */ /* 0x0000a8000c1e1900 */
[----:B------:R-:W2:Y:S01]  /*0210*/  LDG.E R19, desc[UR4][R10.64] ;  /* 0x000000040a137981 */ /* 0x000ea2000c1e1900 */
[----:B------:R-:W-:-:S04]  /*0220*/  IMAD.WIDE R28, R0, 0x4, R10 ;  /* 0x00000004001c7825 */ /* 0x000fc800078e020a */
[----:B0-----:R-:W-:-:S04]  /*0230*/  IMAD.WIDE R20, R0, 0x4, R20 ;  /* 0x0000000400147825 */ /* 0x001fc800078e0214 */
[C---:B------:R-:W-:Y:S01]  /*0240*/  IMAD.WIDE R12, R0.reuse, 0x4, R28 ;  /* 0x00000004000c7825 */ /* 0x040fe200078e021c */
[----:B------:R-:W3:Y:S03]  /*0250*/  LDG.E R27, desc[UR4][R20.64] ;  /* 0x00000004141b7981 */ /* 0x000ee6000c1e1900 */
[C---:B------:R-:W-:Y:S01]  /*0260*/  IMAD.WIDE R24, R0.reuse, 0x4, R20 ;  /* 0x0000000400187825 */ /* 0x040fe200078e0214 */
[----:B------:R0:W4:Y:S03]  /*0270*/  LDG.E R26, desc[UR4][R12.64] ;  /* 0x000000040c1a7981 */ /* 0x000126000c1e1900 */
[C---:B------:R-:W-:Y:S01]  /*0280*/  IMAD.WIDE R14, R0.reuse, 0x4, R12 ;  /* 0x00000004000e7825 */ /* 0x040fe200078e020c */
[----:B------:R-:W3:Y:S03]  /*0290*/  LDG.E R28, desc[UR4][R28.64] ;  /* 0x000000041c1c7981 */ /* 0x000ee6000c1e1900 */
[----:B------:R-:W-:-:S02]  /*02a0*/  IMAD.WIDE R16, R0, 0x4, R24 ;  /* 0x0000000400107825 */ /* 0x000fc400078e0218 */
[----:B------:R-:W4:Y:S02]  /*02b0*/  LDG.E R25, desc[UR4][R24.64] ;  /* 0x0000000418197981 */ /* 0x000f24000c1e1900 */
[C---:B0-----:R-:W-:Y:S02]  /*02c0*/  IMAD.WIDE R12, R0.reuse, 0x4, R14 ;  /* 0x00000004000c7825 */ /* 0x041fe400078e020e */
[----:B------:R0:W5:Y:S02]  /*02d0*/  LDG.E R21, desc[UR4][R16.64] ;  /* 0x0000000410157981 */ /* 0x000164000c1e1900 */
[C---:B------:R-:W-:Y:S02]  /*02e0*/  IMAD.WIDE R10, R0.reuse, 0x4, R16 ;  /* 0x00000004000a7825 */ /* 0x040fe400078e0210 */
[----:B------:R-:W5:Y:S04]  /*02f0*/  LDG.E R20, desc[UR4][R12.64] ;  /* 0x000000040c147981 */ /* 0x000f68000c1e1900 */
[----:B------:R1:W5:Y:S01]  /*0300*/  LDG.E R24, desc[UR4][R14.64] ;  /* 0x000000040e187981 */ /* 0x000362000c1e1900 */
[----:B0-----:R-:W-:-:S03]  /*0310*/  IMAD.WIDE R16, R0, 0x4, R10 ;  /* 0x0000000400107825 */ /* 0x001fc600078e020a */
[----:B------:R2:W5:Y:S04]  /*0320*/  LDG.E R11, desc[UR4][R10.64] ;  /* 0x000000040a0b7981 */ /* 0x000568000c1e1900 */
[----:B------:R-:W5:Y:S01]  /*0330*/  LDG.E R29, desc[UR4][R16.64] ;  /* 0x00000004101d7981 */ /* 0x000f62000c1e1900 */
[----:B-1----:R-:W-:-:S04]  /*0340*/  IMAD.WIDE R14, R0, 0x4, R12 ;  /* 0x00000004000e7825 */ /* 0x002fc800078e020c */
[----:B------:R-:W-:-:S05]  /*0350*/  IMAD.WIDE R12, R0, 0x4, R16 ;  /* 0x00000004000c7825 */ /* 0x000fca00078e0210 */
[----:B------:R-:W5:Y:S01]  /*0360*/  LDG.E R16, desc[UR4][R12.64] ;  /* 0x000000040c107981 */ /* 0x000f62000c1e1900 */
[----:B--2---:R-:W-:Y:S01]  /*0370*/  FFMA R10, R18, R19, R23 ;  /* 0x00000013120a7223 */ /* 0x004fe20000000017 */
[C---:B------:R-:W-:Y:S02]  /*0380*/  IMAD.WIDE R18, R0.reuse, 0x4, R14 ;  /* 0x0000000400127825 */ /* 0x040fe400078e020e */
[----:B------:R-:W2:Y:S02]  /*0390*/  LDG.E R14, desc[UR4][R14.64] ;  /* 0x000000040e0e7981 */ /* 0x000ea4000c1e1900 */
[----:B------:R-:W-:-:S06]  /*03a0*/  IMAD.WIDE R22, R0, 0x4, R12 ;  /* 0x0000000400167825 */ /* 0x000fcc00078e020c */
[----:B------:R-:W2:Y:S04]  /*03b0*/  LDG.E R23, desc[UR4][R22.64] ;  /* 0x0000000416177981 */ /* 0x000ea8000c1e1900 */
[----:B------:R0:W2:Y:S02]  /*03c0*/  LDG.E R15, desc[UR4][R18.64] ;  /* 0x00000004120f7981 */ /* 0x0000a4000c1e1900 */
[----:B0-----:R-:W-:-:S06]  /*03d0*/  IMAD.WIDE R18, R0, 0x4, R18 ;  /* 0x0000000400127825 */ /* 0x001fcc00078e0212 */
[----:B------:R-:W2:Y:S01]  /*03e0*/  LDG.E R18, desc[UR4][R18.64] ;  /* 0x0000000412127981 */ /* 0x000ea2000c1e1900 */
[----:B---3--:R-:W-:Y:S01]  /*03f0*/  FFMA R10, R27, R28, R10 ;  /* 0x0000001c1b0a7223 */ /* 0x008fe2000000000a */
[----:B------:R-:W-:-:S03]  /*0400*/  VIADD R8, R8, 0x8 ;  /* 0x0000000808087836 */ /* 0x000fc60000000000 */
[----:B----4-:R-:W-:Y:S02]  /*0410*/  FFMA R10, R25, R26, R10 ;  /* 0x0000001a190a7223 */ /* 0x010fe4000000000a */
[----:B------:R-:W-:Y:S02]  /*0420*/  ISETP.NE.AND P0, PT, R8, RZ, PT ;  /* 0x000000ff0800720c */ /* 0x000fe40003f05270 */
[----:B-----5:R-:W-:-:S04]  /*0430*/  FFMA R10, R21, R24, R10 ;  /* 0x00000018150a7223 */ /* 0x020fc8000000000a */
[----:B------:R-:W-:Y:S01]  /*0440*/  FFMA R10, R11, R20, R10 ;  /* 0x000000140b0a7223 */ /* 0x000fe2000000000a */
[C---:B------:R-:W-:Y:S02]  /*0450*/  LEA R9, R0.reuse, R9, 0x3 ;  /* 0x0000000900097211 */ /* 0x040fe400078e18ff */
[----:B------:R-:W-:Y:S01]  /*0460*/  LEA R7, R0, R7, 0x3 ;  /* 0x0000000700077211 */ /* 0x000fe200078e18ff */
[----:B--2---:R-:W-:-:S04]  /*0470*/  FFMA R29, R29, R14, R10 ;  /* 0x0000000e1d1d7223 */ /* 0x004fc8000000000a */
[----:B------:R-:W-:-:S04]  /*0480*/  FFMA R16, R16, R15, R29 ;  /* 0x0000000f10107223 */ /* 0x000fc8000000001d */
[----:B------:R-:W-:Y:S01]  /*0490*/  FFMA R23, R23, R18, R16 ;  /* 0x0000001217177223 */ /* 0x000fe20000000010 */
[----:B------:R-:W-:Y:S06]  /*04a0*/  @P0 BRA `(.L_x_2) ;  /* 0xfffffffc00480947 */ /* 0x000fec000383ffff */
.L_x_1:
[----:B------:R-:W-:Y:S05]  /*04b0*/  @!P1 BRA `(.L_x_0) ;  /* 0x0000000000d89947 */ /* 0x000fea0003800000 */
[----:B------:R-:W-:Y:S02]  /*04c0*/  ISETP.GE.U32.AND P0, PT, R4, 0x4, PT ;  /* 0x000000040400780c */ /* 0x000fe40003f06070 */
[----:B------:R-:W-:-:S04]  /*04d0*/  LOP3.LUT R22, R2, 0x3, RZ, 0xc0, !PT ;  /* 0x0000000302167812 */ /* 0x000fc800078ec0ff */
[----:B------:R-:W-:-:S07]  /*04e0*/  ISETP.NE.AND P1, PT, R22, RZ, PT ;  /* 0x000000ff1600720c */ /* 0x000fce0003f25270 */
[----:B------:R-:W-:Y:S06]  /*04f0*/  @!P0 BRA `(.L_x_3) ;  /* 0x0000000000608947 */ /* 0x000fec0003800000 */
[----:B------:R-:W0:Y:S01]  /*0500*/  LDC.64 R24, c[0x0][0x380] ;  /* 0x0000e000ff187b82 */ /* 0x000e220000000a00 */
[CC--:B------:R-:W-:Y:S02]  /*0510*/  IMAD R21, R6.reuse, R0.reuse, R3 ;  /* 0x0000000006157224 */ /* 0x0c0fe400078e0203 */
[----:B------:R-:W-:Y:S02]  /*0520*/  IMAD R7, R6, R0, R5 ;  /* 0x0000000006077224 */ /* 0x000fe400078e0205 */
[----:B0-----:R-:W-:-:S04]  /*0530*/  IMAD.WIDE R20, R21, 0x4, R24 ;  /* 0x0000000415147825 */ /* 0x001fc800078e0218 */
[----:B------:R-:W-:-:S04]  /*0540*/  IMAD.WIDE R24, R7, 0x4, R24 ;  /* 0x0000000407187825 */ /* 0x000fc800078e0218 */
[C---:B------:R-:W-:Y:S02]  /*0550*/  IMAD.WIDE R8, R0.reuse, 0x4, R20 ;  /* 0x0000000400087825 */ /* 0x040fe400078e0214 */
[----:B------:R-:W2:Y:S02]  /*0560*/  LDG.E R20, desc[UR4][R20.64] ;  /* 0x0000000414147981 */ /* 0x000ea4000c1e1900 */
[C---:B------:R-:W-:Y:S02]  /*0570*/  IMAD.WIDE R10, R0.reuse, 0x4, R24 ;  /* 0x00000004000a7825 */ /* 0x040fe400078e0218 */
[----:B------:R-:W2:Y:S02]  /*0580*/  LDG.E R24, desc[UR4][R24.64] ;  /* 0x0000000418187981 */ /* 0x000ea4000c1e1900 */
[C---:B------:R-:W-:Y:S02]  /*0590*/  IMAD.WIDE R14, R0.reuse, 0x4, R8 ;  /* 0x00000004000e7825 */ /* 0x040fe400078e0208 */
[----:B------:R-:W3:Y:S02]  /*05a0*/  LDG.E R9, desc[UR4][R8.64] ;  /* 0x0000000408097981 */ /* 0x000ee4000c1e1900 */
[----:B------:R-:W-:-:S02]  /*05b0*/  IMAD.WIDE R12, R0, 0x4, R10 ;  /* 0x00000004000c7825 */ /* 0x000fc400078e020a */
[----:B------:R-:W3:Y:S02]  /*05c0*/  LDG.E R10, desc[UR4][R10.64] ;  /* 0x000000040a0a7981 */ /* 0x000ee4000c1e1900 */
[C---:B------:R-:W-:Y:S02]  /*05d0*/  IMAD.WIDE R16, R0.reuse, 0x4, R14 ;  /* 0x0000000400107825 */ /* 0x040fe400078e020e */
[----:B------:R-:W4:Y:S02]  /*05e0*/  LDG.E R7, desc[UR4][R14.64] ;  /* 0x000000040e077981 */ /* 0x000f24000c1e1900 */
[----:B------:R-:W-:Y:S02]  /*05f0*/  IMAD.WIDE R18, R0, 0x4, R12 ;  /* 0x0000000400127825 */ /* 0x000fe400078e020c */
[----:B------:R-:W4:Y:S04]  /*0600*/  LDG.E R12, desc[UR4][R12.64] ;  /* 0x000000040c0c7981 */ /* 0x000f28000c1e1900 */
[----:B------:R-:W5:Y:S04]  /*0610*/  LDG.E R16, desc[UR4][R16.64] ;  /* 0x0000000410107981 */ /* 0x000f68000c1e1900 */
[----:B------:R-:W5:Y:S01]  /*0620*/  LDG.E R18, desc[UR4][R18.64] ;  /* 0x0000000412127981 */ /* 0x000f62000c1e1900 */
[----:B------:R-:W-:-:S02]  /*0630*/  VIADD R6, R6, 0x4 ;  /* 0x0000000406067836 */ /* 0x000fc40000000000 */
[----:B--2---:R-:W-:-:S04]  /*0640*/  FFMA R20, R20, R24, R23 ;  /* 0x0000001814147223 */ /* 0x004fc80000000017 */
[----:B---3--:R-:W-:-:S04]  /*0650*/  FFMA R20, R9, R10, R20 ;  /* 0x0000000a09147223 */ /* 0x008fc80000000014 */
[----:B----4-:R-:W-:-:S04]  /*0660*/  FFMA R7, R7, R12, R20 ;  /* 0x0000000c07077223 */ /* 0x010fc80000000014 */
[----:B-----5:R-:W-:-:S07]  /*0670*/  FFMA R23, R16, R18, R7 ;  /* 0x0000001210177223 */ /* 0x020fce0000000007 */
.L_x_3:
[----:B------:R-:W-:Y:S05]  /*0680*/  @!P1 BRA `(.L_x_0) ;  /* 0x0000000000649947 */ /* 0x000fea0003800000 */
[----:B------:R-:W-:Y:S02]  /*0690*/  ISETP.NE.AND P0, PT, R22, 0x1, PT ;  /* 0x000000011600780c */ /* 0x000fe40003f05270 */
[----:B------:R-:W-:-:S04]  /*06a0*/  LOP3.LUT R4, R2, 0x1, RZ, 0xc0, !PT ;  /* 0x0000000102047812 */ /* 0x000fc800078ec0ff */
[----:B------:R-:W-:-:S07]  /*06b0*/  ISETP.NE.U32.AND P1, PT, R4, 0x1, PT ;  /* 0x000000010400780c */ /* 0x000fce0003f25070 */
[----:B------:R-:W0:Y:S01]  /*06c0*/  @P0 LDC.64 R10, c[0x0][0x380] ;  /* 0x0000e000ff0a0b82 */ /* 0x000e220000000a00 */
[CC--:B------:R-:W-:Y:S02]  /*06d0*/  @P0 IMAD R13, R6.reuse, R0.reuse, R3 ;  /* 0x00000000060d0224 */ /* 0x0c0fe400078e0203 */
[C---:B------:R-:W-:Y:S01]  /*06e0*/  @P0 IMAD R15, R6.reuse, R0, R5 ;  /* 0x00000000060f0224 */ /* 0x040fe200078e0205 */
[----:B------:R-:W-:-:S04]  /*06f0*/  @P0 IADD3 R6, PT, PT, R6, 0x2, RZ ;  /* 0x0000000206060810 */ /* 0x000fc80007ffe0ff */
[----:B------:R-:W1:Y:S01]  /*0700*/  @!P1 LDC.64 R8, c[0x0][0x380] ;  /* 0x0000e000ff089b82 */ /* 0x000e620000000a00 */
[----:B------:R-:W-:Y:S02]  /*0710*/  @!P1 IMAD R19, R6, R0, R5 ;  /* 0x0000000006139224 */ /* 0x000fe400078e0205 */
[----:B0-----:R-:W-:-:S04]  /*0720*/  @P0 IMAD.WIDE R12, R13, 0x4, R10 ;  /* 0x000000040d0c0825 */ /* 0x001fc800078e020a */
[----:B------:R-:W-:Y:S01]  /*0730*/  @P0 IMAD.WIDE R14, R15, 0x4, R10 ;  /* 0x000000040f0e0825 */ /* 0x000fe200078e020a */
[----:B------:R-:W2:Y:S03]  /*0740*/  @P0 LDG.E R4, desc[UR4][R12.64] ;  /* 0x000000040c040981 */ /* 0x000ea6000c1e1900 */
[----:B------:R-:W-:Y:S02]  /*0750*/  @!P1 IMAD R11, R6, R0, R3 ;  /* 0x00000000060b9224 */ /* 0x000fe400078e0203 */
[----:B------:R-:W-:-:S04]  /*0760*/  @P0 IMAD.WIDE R16, R0, 0x4, R12 ;  /* 0x0000000400100825 */ /* 0x000fc800078e020c */
[----:B------:R-:W-:Y:S02]  /*0770*/  @P0 IMAD.WIDE R6, R0, 0x4, R14 ;  /* 0x0000000400060825 */ /* 0x000fe400078e020e */
[----:B------:R-:W2:Y:S02]  /*0780*/  @P0 LDG.E R14, desc[UR4][R14.64] ;  /* 0x000000040e0e0981 */ /* 0x000ea4000c1e1900 */
[--C-:B-1----:R-:W-:Y:S02]  /*0790*/  @!P1 IMAD.WIDE R10, R11, 0x4, R8.reuse ;  /* 0x000000040b0a9825 */ /* 0x102fe400078e0208 */
[----:B------:R-:W3:Y:S02]  /*07a0*/  @P0 LDG.E R17, desc[UR4][R16.64] ;  /* 0x0000000410110981 */ /* 0x000ee4000c1e1900 */
[----:B------:R-:W-:Y:S02]  /*07b0*/  @!P1 IMAD.WIDE R8, R19, 0x4, R8 ;  /* 0x0000000413089825 */ /* 0x000fe400078e0208 */
[----:B------:R-:W3:Y:S04]  /*07c0*/  @P0 LDG.E R6, desc[UR4][R6.64] ;  /* 0x0000000406060981 */ /* 0x000ee8000c1e1900 */
[----:B------:R-:W4:Y:S04]  /*07d0*/  @!P1 LDG.E R10, desc[UR4][R10.64] ;  /* 0x000000040a0a9981 */ /* 0x000f28000c1e1900 */
[----:B------:R-:W4:Y:S01]  /*07e0*/  @!P1 LDG.E R8, desc[UR4][R8.64] ;  /* 0x0000000408089981 */ /* 0x000f22000c1e1900 */
[----:B--2---:R-:W-:-:S04]  /*07f0*/  @P0 FFMA R4, R4, R14, R23 ;  /* 0x0000000e04040223 */ /* 0x004fc80000000017 */
[----:B---3--:R-:W-:-:S04]  /*0800*/  @P0 FFMA R23, R17, R6, R4 ;  /* 0x0000000611170223 */ /* 0x008fc80000000004 */
[----:B----4-:R-:W-:-:S07]  /*0810*/  @!P1 FFMA R23, R10, R8, R23 ;  /* 0x000000080a179223 */ /* 0x010fce0000000017 */
.L_x_0:
[----:B------:R-:W-:Y:S01]  /*0820*/  I2FP.F32.S32 R4, R2 ;  /* 0x0000000200047245 */ /* 0x000fe20000201400 */
[----:B------:R-:W-:Y:S03]  /*0830*/  BSSY.RECONVERGENT B0, `(.L_x_4) ;  /* 0x000000c000007945 */ /* 0x000fe60003800200 */
[----:B------:R-:W0:Y:S08]  /*0840*/  MUFU.RCP R7, R4 ;  /* 0x0000000400077308 */ /* 0x000e300000001000 */
[----:B------:R-:W1:Y:S01]  /*0850*/  FCHK P0, R23, R4 ;  /* 0x0000000417007302 */ /* 0x000e620000000000 */
[----:B0-----:R-:W-:-:S04]  /*0860*/  FFMA R0, -R4, R7, 1 ;  /* 0x3f80000004007423 */ /* 0x001fc80000000107 */
[----:B------:R-:W-:-:S04]  /*0870*/  FFMA R0, R7, R0, R7 ;  /* 0x0000000007007223 */ /* 0x000fc80000000007 */
[----:B------:R-:W-:-:S04]  /*0880*/  FFMA R7, R0, R23, RZ ;  /* 0x0000001700077223 */ /* 0x000fc800000000ff */
[----:B------:R-:W-:-:S04]  /*0890*/  FFMA R2, -R4, R7, R23 ;  /* 0x0000000704027223 */ /* 0x000fc80000000117 */
[----:B------:R-:W-:Y:S01]  /*08a0*/  FFMA R9, R0, R2, R7 ;  /* 0x0000000200097223 */ /* 0x000fe20000000007 */
[----:B-1----:R-:W-:Y:S06]  /*08b0*/  @!P0 BRA `(.L_x_5) ;  /* 0x00000000000c8947 */ /* 0x002fec0003800000 */
[----:B------:R-:W-:-:S07]  /*08c0*/  MOV R2, 0x8e0 ;  /* 0x000008e000027802 */ /* 0x000fce0000000f00 */
[----:B------:R-:W-:Y:S05]  /*08d0*/  CALL.REL.NOINC `($__internal_0_$__cuda_sm3x_div_rn_noftz_f32_slowpath) ;  /* 0x0000000000207944 */ /* 0x000fea0003c00000 */
[----:B------:R-:W-:-:S07]  /*08e0*/  MOV R9, R0 ;  /* 0x0000000000097202 */ /* 0x000fce0000000f00 */
.L_x_5:
[----:B------:R-:W-:Y:S05]  /*08f0*/  BSYNC.RECONVERGENT B0 ;  /* 0x0000000000007941 */ /* 0x000fea0003800200 */
.L_x_4:
[----:B------:R-:W0:Y:S01]  /*0900*/  LDC.64 R6, c[0x0][0x388] ;  /* 0x0000e200ff067b82 */ /* 0x000e220000000a00 */
[----:B------:R-:W1:Y:S02]  /*0910*/  LDCU UR6, c[0x0][0x394] ;  /* 0x00007280ff0677ac */ /* 0x000e640008000800 */
[----:B-1----:R-:W-:-:S04]  /*0920*/  IMAD R3, R3, UR6, R5 ;  /* 0x0000000603037c24 */ /* 0x002fc8000f8e0205 */
[----:B0-----:R-:W-:-:S05]  /*0930*/  IMAD.WIDE R2, R3, 0x4, R6 ;  /* 0x0000000403027825 */ /* 0x001fca00078e0206 */
[----:B------:R-:W-:Y:S01]  /*0940*/  STG.E desc[UR4][R2.64], R9 ;  /* 0x0000000902007986 */ /* 0x000fe2000c101904 */
[----:B------:R-:W-:Y:S05]  /*0950*/  EXIT ;  /* 0x000000000000794d */ /* 0x000fea0003800000 */
        .weak           $__internal_0_$__cuda_sm3x_div_rn_noftz_f32_slowpath
        .type           $__internal_0_$__cuda_sm3x_div_rn_noftz_f32_slowpath,@function
        .size           $__internal_0_$__cuda_sm3x_div_rn_noftz_f32_slowpath,(.L_x_18 - $__internal_0_$__cuda_sm3x_div_rn_noftz_f32_slowpath)
$__internal_0_$__cuda_sm3x_div_rn_noftz_f32_slowpath:
[----:B------:R-:W-:Y:S01]  /*0960*/  SHF.R.U32.HI R6, RZ, 0x17, R4 ;  /* 0x00000017ff067819 */ /* 0x000fe20000011604 */
[----:B------:R-:W-:Y:S01]  /*0970*/  BSSY.RECONVERGENT B1, `(.L_x_6) ;  /* 0x0000063000017945 */ /* 0x000fe20003800200 */
[----:B------:R-:W-:Y:S02]  /*0980*/  SHF.R.U32.HI R0, RZ, 0x17, R23 ;  /* 0x00000017ff007819 */ /* 0x000fe40000011617 */
[----:B------:R-:W-:Y:S02]  /*0990*/  LOP3.LUT R6, R6, 0xff, RZ, 0xc0, !PT ;  /* 0x000000ff06067812 */ /* 0x000fe400078ec0ff */
[----:B------:R-:W-:-:S03]  /*09a0*/  LOP3.LUT R10, R0, 0xff, RZ, 0xc0, !PT ;  /* 0x000000ff000a7812 */ /* 0x000fc600078ec0ff */
[----:B------:R-:W-:Y:S01]  /*09b0*/  VIADD R8, R6, 0xffffffff ;  /* 0xffffffff06087836 */ /* 0x000fe20000000000 */
[----:B------:R-:W-:-:S04]  /*09c0*/  IADD3 R9, PT, PT, R10, -0x1, RZ ;  /* 0xffffffff0a097810 */ /* 0x000fc80007ffe0ff */
[----:B------:R-:W-:-:S04]  /*09d0*/  ISETP.GT.U32.AND P0, PT, R8, 0xfd, PT ;  /* 0x000000fd0800780c */ /* 0x000fc80003f04070 */
[----:B------:R-:W-:-:S13]  /*09e0*/  ISETP.GT.U32.OR P0, PT, R9, 0xfd, P0 ;  /* 0x000000fd0900780c */ /* 0x000fda0000704470 */
[----:B------:R-:W-:Y:S01]  /*09f0*/  @!P0 MOV R7, RZ ;  /* 0x000000ff00078202 */ /* 0x000fe20000000f00 */
[----:B------:R-:W-:Y:S06]  /*0a00*/  @!P0 BRA `(.L_x_7) ;  /* 0x0000000000608947 */ /* 0x000fec0003800000 */
[----:B------:R-:W-:Y:S01]  /*0a10*/  FSETP.GTU.FTZ.AND P0, PT, |R23|, +INF , PT ;  /* 0x7f8000001700780b */ /* 0x000fe20003f1c200 */
[----:B------:R-:W-:Y:S01]  /*0a20*/  IMAD.MOV.U32 R0, RZ, RZ, R4 ;  /* 0x000000ffff007224 */ /* 0x000fe200078e0004 */
[----:B------:R-:W-:-:S04]  /*0a30*/  FSETP.GTU.FTZ.AND P1, PT, |R4|, +INF , PT ;  /* 0x7f8000000400780b */ /* 0x000fc80003f3c200 */
[----:B------:R-:W-:-:S13]  /*0a40*/  PLOP3.LUT P0, PT, P0, P1, PT, 0xf8, 0x8f ;  /* 0x00000000008f781c */ /* 0x000fda0000703f70 */
[----:B------:R-:W-:Y:S05]  /*0a50*/  @P0 BRA `(.L_x_8) ;  /* 0x00000004004c0947 */ /* 0x000fea0003800000 */
[----:B------:R-:W-:-:S13]  /*0a60*/  LOP3.LUT P0, RZ, R4, 0x7fffffff, R23, 0xc8, !PT ;  /* 0x7fffffff04ff7812 */ /* 0x000fda000780c817 */
[----:B------:R-:W-:Y:S05]  /*0a70*/  @!P0 BRA `(.L_x_9) ;  /* 0x00000004003c8947 */ /* 0x000fea0003800000 */
[C---:B------:R-:W-:Y:S02]  /*0a80*/  FSETP.NEU.FTZ.AND P2, PT, |R23|.reuse, +INF , PT ;  /* 0x7f8000001700780b */ /* 0x040fe40003f5d200 */
[----:B------:R-:W-:Y:S02]  /*0a90*/  FSETP.NEU.FTZ.AND P1, PT, |R0|, +INF , PT ;  /* 0x7f8000000000780b */ /* 0x000fe40003f3d200 */
[----:B------:R-:W-:-:S11]  /*0aa0*/  FSETP.NEU.FTZ.AND P0, PT, |R23|, +INF , PT ;  /* 0x7f8000001700780b */ /* 0x000fd60003f1d200 */
[----:B------:R-:W-:Y:S05]  /*0ab0*/  @!P1 BRA !P2, `(.L_x_9) ;  /* 0x00000004002c9947 */ /* 0x000fea0005000000 */
[----:B------:R-:W-:-:S04]  /*0ac0*/  LOP3.LUT P2, RZ, R23, 0x7fffffff, RZ, 0xc0, !PT ;  /* 0x7fffffff17ff7812 */ /* 0x000fc8000784c0ff */
[----:B------:R-:W-:-:S13]  /*0ad0*/  PLOP3.LUT P1, PT, P1, P2, PT, 0x2f, 0xf2 ;  /* 0x0000000000f2781c */ /* 0x000fda0000f24577 */
[----:B------:R-:W-:Y:S05]  /*0ae0*/  @P1 BRA `(.L_x_10) ;  /* 0x0000000400181947 */ /* 0x000fea0003800000 */
[----:B------:R-:W-:-:S04]  /*0af0*/  LOP3.LUT P1, RZ, R4, 0x7fffffff, RZ, 0xc0, !PT ;  /* 0x7fffffff04ff7812 */ /* 0x000fc8000782c0ff */
[----:B------:R-:W-:-:S13]  /*0b00*/  PLOP3.LUT P0, PT, P0, P1, PT, 0x2f, 0xf2 ;  /* 0x0000000000f2781c */ /* 0x000fda0000702577 */
[----:B------:R-:W-:Y:S05]  /*0b10*/  @P0 BRA `(.L_x_11) ;  /* 0x0000000400000947 */ /* 0x000fea0003800000 */
[----:B------:R-:W-:Y:S02]  /*0b20*/  ISETP.GE.AND P0, PT, R9, RZ, PT ;  /* 0x000000ff0900720c */ /* 0x000fe40003f06270 */
[----:B------:R-:W-:-:S11]  /*0b30*/  ISETP.GE.AND P1, PT, R8, RZ, PT ;  /* 0x000000ff0800720c */ /* 0x000fd60003f26270 */
[----:B------:R-:W-:Y:S01]  /*0b40*/  @P0 MOV R7, RZ ;  /* 0x000000ff00070202 */ /* 0x000fe20000000f00 */
[----:B------:R-:W-:Y:S01]  /*0b50*/  @!P0 FFMA R23, R23, 1.84467440737095516160e+19, RZ ;  /* 0x5f80000017178823 */ /* 0x000fe200000000ff */
[----:B------:R-:W-:Y:S01]  /*0b60*/  @!P0 MOV R7, 0xffffffc0 ;  /* 0xffffffc000078802 */ /* 0x000fe20000000f00 */
[----:B------:R-:W-:-:S04]  /*0b70*/  @!P1 FFMA R4, R0, 1.84467440737095516160e+19, RZ ;  /* 0x5f80000000049823 */ /* 0x000fc800000000ff */
[----:B------:R-:W-:-:S07]  /*0b80*/  @!P1 VIADD R7, R7, 0x40 ;  /* 0x0000004007079836 */ /* 0x000fce0000000000 */
.L_x_7:
[----:B------:R-:W-:Y:S01]  /*0b90*/  LEA R9, R6, 0xc0800000, 0x17 ;  /* 0xc080000006097811 */ /* 0x000fe200078eb8ff */
[----:B------:R-:W-:Y:S03]  /*0ba0*/  BSSY.RECONVERGENT B2, `(.L_x_12) ;  /* 0x0000036000027945 */ /* 0x000fe60003800200 */
[----:B------:R-:W-:Y:S02]  /*0bb0*/  IADD3 R9, PT, PT, -R9, R4, RZ ;  /* 0x0000000409097210 */ /* 0x000fe40007ffe1ff */
[----:B------:R-:W-:Y:S02]  /*0bc0*/  IADD3 R4, PT, PT, R10, -0x7f, RZ ;  /* 0xffffff810a047810 */ /* 0x000fe40007ffe0ff */
[----:B------:R-:W0:Y:S01]  /*0bd0*/  MUFU.RCP R8, R9 ;  /* 0x0000000900087308 */ /* 0x000e220000001000 */
[----:B------:R-:W-:Y:S01]  /*0be0*/  FADD.FTZ R11, -R9, -RZ ;  /* 0x800000ff090b7221 */ /* 0x000fe20000010100 */
[C---:B------:R-:W-:Y:S01]  /*0bf0*/  IADD3 R6, PT, PT, R4.reuse, 0x7f, -R6 ;  /* 0x0000007f04067810 */ /* 0x040fe20007ffe806 */
[----:B------:R-:W-:-:S04]  /*0c00*/  IMAD R0, R4, -0x800000, R23 ;  /* 0xff80000004007824 */ /* 0x000fc800078e0217 */
[----:B------:R-:W-:Y:S02]  /*0c10*/  IMAD.IADD R7, R6, 0x1, R7 ;  /* 0x0000000106077824 */ /* 0x000fe400078e0207 */
[----:B0-----:R-:W-:-:S04]  /*0c20*/  FFMA R13, R8, R11, 1 ;  /* 0x3f800000080d7423 */ /* 0x001fc8000000000b */
[----:B------:R-:W-:-:S04]  /*0c30*/  FFMA R15, R8, R13, R8 ;  /* 0x0000000d080f7223 */ /* 0x000fc80000000008 */
[----:B------:R-:W-:-:S04]  /*0c40*/  FFMA R8, R0, R15, RZ ;  /* 0x0000000f00087223 */ /* 0x000fc800000000ff */
[----:B------:R-:W-:-:S04]  /*0c50*/  FFMA R13, R11, R8, R0 ;  /* 0x000000080b0d7223 */ /* 0x000fc80000000000 */
[----:B------:R-:W-:-:S04]  /*0c60*/  FFMA R8, R15, R13, R8 ;  /* 0x0000000d0f087223 */ /* 0x000fc80000000008 */
[----:B------:R-:W-:-:S04]  /*0c70*/  FFMA R11, R11, R8, R0 ;  /* 0x000000080b0b7223 */ /* 0x000fc80000000000 */
[----:B------:R-:W-:-:S05]  /*0c80*/  FFMA R0, R15, R11, R8 ;  /* 0x0000000b0f007223 */ /* 0x000fca0000000008 */
[----:B------:R-:W-:-:S04]  /*0c90*/  SHF.R.U32.HI R4, RZ, 0x17, R0 ;  /* 0x00000017ff047819 */ /* 0x000fc80000011600 */
[----:B------:R-:W-:-:S04]  /*0ca0*/  LOP3.LUT R4, R4, 0xff, RZ, 0xc0, !PT ;  /* 0x000000ff04047812 */ /* 0x000fc800078ec0ff */
[----:B------:R-:W-:-:S04]  /*0cb0*/  IADD3 R10, PT, PT, R4, R7, RZ ;  /* 0x00000007040a7210 */ /* 0x000fc80007ffe0ff */
[----:B------:R-:W-:-:S04]  /*0cc0*/  IADD3 R4, PT, PT, R10, -0x1, RZ ;  /* 0xffffffff0a047810 */ /* 0x000fc80007ffe0ff */
[----:B------:R-:W-:-:S13]  /*0cd0*/  ISETP.GE.U32.AND P0, PT, R4, 0xfe, PT ;  /* 0x000000fe0400780c */ /* 0x000fda0003f06070 */
[----:B------:R-:W-:Y:S05]  /*0ce0*/  @!P0 BRA `(.L_x_13) ;  /* 0x0000000000808947 */ /* 0x000fea0003800000 */
[----:B------:R-:W-:-:S13]  /*0cf0*/  ISETP.GT.AND P0, PT, R10, 0xfe, PT ;  /* 0x000000fe0a00780c */ /* 0x000fda0003f04270 */
[----:B------:R-:W-:Y:S05]  /*0d00*/  @P0 BRA `(.L_x_14) ;  /* 0x00000000006c0947 */ /* 0x000fea0003800000 */
[----:B------:R-:W-:-:S13]  /*0d10*/  ISETP.GE.AND P0, PT, R10, 0x1, PT ;  /* 0x000000010a00780c */ /* 0x000fda0003f06270 */
[----:B------:R-:W-:Y:S05]  /*0d20*/  @P0 BRA `(.L_x_15) ;  /* 0x0000000000740947 */ /* 0x000fea0003800000 */
[----:B------:R-:W-:Y:S02]  /*0d30*/  ISETP.GE.AND P0, PT, R10, -0x18, PT ;  /* 0xffffffe80a00780c */ /* 0x000fe40003f06270 */
[----:B------:R-:W-:-:S11]  /*0d40*/  LOP3.LUT R0, R0, 0x80000000, RZ, 0xc0, !PT ;  /* 0x8000000000007812 */ /* 0x000fd600078ec0ff */
[----:B------:R-:W-:Y:S05]  /*0d50*/  @!P0 BRA `(.L_x_15) ;  /* 0x0000000000688947 */ /* 0x000fea0003800000 */
[CCC-:B------:R-:W-:Y:S01]  /*0d60*/  FFMA.RZ R4, R15.reuse, R11.reuse, R8.reuse ;  /* 0x0000000b0f047223 */ /* 0x1c0fe2000000c008 */
[C---:B------:R-:W-:Y:S02]  /*0d70*/  VIADD R9, R10.reuse, 0x20 ;  /* 0x000000200a097836 */ /* 0x040fe40000000000 */
[CCC-:B------:R-:W-:Y:S01]  /*0d80*/  FFMA.RM R7, R15.reuse, R11.reuse, R8.reuse ;  /* 0x0000000b0f077223 */ /* 0x1c0fe20000004008 */
[----:B------:R-:W-:Y:S02]  /*0d90*/  ISETP.NE.AND P2, PT, R10, RZ, PT ;  /* 0x000000ff0a00720c */ /* 0x000fe40003f45270 */
[----:B------:R-:W-:Y:S01]  /*0da0*/  LOP3.LUT R6, R4, 0x7fffff, RZ, 0xc0, !PT ;  /* 0x007fffff04067812 */ /* 0x000fe200078ec0ff */
[----:B------:R-:W-:Y:S01]  /*0db0*/  FFMA.RP R4, R15, R11, R8 ;  /* 0x0000000b0f047223 */ /* 0x000fe20000008008 */
[----:B------:R-:W-:Y:S02]  /*0dc0*/  ISETP.NE.AND P1, PT, R10, RZ, PT ;  /* 0x000000ff0a00720c */ /* 0x000fe40003f25270 */
[----:B------:R-:W-:-:S02]  /*0dd0*/  LOP3.LUT R6, R6, 0x800000, RZ, 0xfc, !PT ;  /* 0x0080000006067812 */ /* 0x000fc400078efcff */
[----:B------:R-:W-:Y:S02]  /*0de0*/  IADD3 R8, PT, PT, -R10, RZ, RZ ;  /* 0x000000ff0a087210 */ /* 0x000fe40007ffe1ff */
[----:B------:R-:W-:Y:S02]  /*0df0*/  SHF.L.U32 R9, R6, R9, RZ ;  /* 0x0000000906097219 */ /* 0x000fe400000006ff */
[----:B------:R-:W-:Y:S02]  /*0e00*/  FSETP.NEU.FTZ.AND P0, PT, R4, R7, PT ;  /* 0x000000070400720b */ /* 0x000fe40003f1d000 */
[----:B------:R-:W-:Y:S02]  /*0e10*/  SEL R7, R8, RZ, P2 ;  /* 0x000000ff08077207 */ /* 0x000fe40001000000 */
[----:B------:R-:W-:Y:S02]  /*0e20*/  ISETP.NE.AND P1, PT, R9, RZ, P1 ;  /* 0x000000ff0900720c */ /* 0x000fe40000f25270 */
[----:B------:R-:W-:-:S02]  /*0e30*/  SHF.R.U32.HI R7, RZ, R7, R6 ;  /* 0x00000007ff077219 */ /* 0x000fc40000011606 */
[----:B------:R-:W-:Y:S02]  /*0e40*/  PLOP3.LUT P0, PT, P0, P1, PT, 0xf8, 0x8f ;  /* 0x00000000008f781c */ /* 0x000fe40000703f70 */
[----:B------:R-:W-:Y:S02]  /*0e50*/  SHF.R.U32.HI R9, RZ, 0x1, R7 ;  /* 0x00000001ff097819 */ /* 0x000fe40000011607 */
[----:B------:R-:W-:-:S04]  /*0e60*/  SEL R4, RZ, 0x1, !P0 ;  /* 0x00000001ff047807 */ /* 0x000fc80004000000 */
[----:B------:R-:W-:-:S04]  /*0e70*/  LOP3.LUT R4, R4, 0x1, R9, 0xf8, !PT ;  /* 0x0000000104047812 */ /* 0x000fc800078ef809 */
[----:B------:R-:W-:-:S04]  /*0e80*/  LOP3.LUT R4, R4, R7, RZ, 0xc0, !PT ;  /* 0x0000000704047212 */ /* 0x000fc800078ec0ff */
[----:B------:R-:W-:-:S04]  /*0e90*/  IADD3 R9, PT, PT, R9, R4, RZ ;  /* 0x0000000409097210 */ /* 0x000fc80007ffe0ff */
[----:B------:R-:W-:Y:S01]  /*0ea0*/  LOP3.LUT R0, R9, R0, RZ, 0xfc, !PT ;  /* 0x0000000009007212 */ /* 0x000fe200078efcff */
[----:B------:R-:W-:Y:S06]  /*0eb0*/  BRA `(.L_x_15) ;  /* 0x0000000000107947 */ /* 0x000fec0003800000 */
.L_x_14:
[----:B------:R-:W-:-:S04]  /*0ec0*/  LOP3.LUT R0, R0, 0x80000000, RZ, 0xc0, !PT ;  /* 0x8000000000007812 */ /* 0x000fc800078ec0ff */
[----:B------:R-:W-:Y:S01]  /*0ed0*/  LOP3.LUT R0, R0, 0x7f800000, RZ, 0xfc, !PT ;  /* 0x7f80000000007812 */ /* 0x000fe200078efcff */
[----:B------:R-:W-:Y:S06]  /*0ee0*/  BRA `(.L_x_15) ;  /* 0x0000000000047947 */ /* 0x000fec0003800000 */
.L_x_13:
[----:B------:R-:W-:-:S07]  /*0ef0*/  IMAD R0, R7, 0x800000, R0 ;  /* 0x0080000007007824 */ /* 0x000fce00078e0200 */
.L_x_15:
[----:B------:R-:W-:Y:S05]  /*0f00*/  BSYNC.RECONVERGENT B2 ;  /* 0x0000000000027941 */ /* 0x000fea0003800200 */
.L_x_12:
[----:B------:R-:W-:Y:S05]  /*0f10*/  BRA `(.L_x_16) ;  /* 0x0000000000207947 */ /* 0x000fea0003800000 */
.L_x_11:
[----:B------:R-:W-:-:S04]  /*0f20*/  LOP3.LUT R0, R4, 0x80000000, R23, 0x48, !PT ;  /* 0x8000000004007812 */ /* 0x000fc800078e4817 */
[----:B------:R-:W-:Y:S01]  /*0f30*/  LOP3.LUT R0, R0, 0x7f800000, RZ, 0xfc, !PT ;  /* 0x7f80000000007812 */ /* 0x000fe200078efcff */
[----:B------:R-:W-:Y:S06]  /*0f40*/  BRA `(.L_x_16) ;  /* 0x0000000000147947 */ /* 0x000fec0003800000 */
.L_x_10:
[----:B------:R-:W-:Y:S01]  /*0f50*/  LOP3.LUT R0, R4, 0x80000000, R23, 0x48, !PT ;  /* 0x8000000004007812 */ /* 0x000fe200078e4817 */
[----:B------:R-:W-:Y:S06]  /*0f60*/  BRA `(.L_x_16) ;  /* 0x00000000000c7947 */ /* 0x000fec0003800000 */
.L_x_9:
[----:B------:R-:W0:Y:S01]  /*0f70*/  MUFU.RSQ R0, -QNAN ;  /* 0xffc0000000007908 */ /* 0x000e220000001400 */
[----:B------:R-:W-:Y:S05]  /*0f80*/  BRA `(.L_x_16) ;  /* 0x0000000000047947 */ /* 0x000fea0003800000 */
.L_x_8:
[----:B------:R-:W-:-:S07]  /*0f90*/  FADD.FTZ R0, R23, R0 ;  /* 0x0000000017007221 */ /* 0x000fce0000010000 */
.L_x_16:
[----:B------:R-:W-:Y:S05]  /*0fa0*/  BSYNC.RECONVERGENT B1 ;  /* 0x0000000000017941 */ /* 0x000fea0003800200 */
.L_x_6:
[----:B------:R-:W-:Y:S01]  /*0fb0*/  HFMA2 R7, -RZ, RZ, 0, 0 ;  /* 0x00000000ff077431 */ /* 0x000fe200000001ff */
[----:B------:R-:W-:-:S04]  /*0fc0*/  MOV R6, R2 ;  /* 0x0000000200067202 */ /* 0x000fc80000000f00 */
[----:B0-----:R-:W-:Y:S05]  /*0fd0*/  RET.REL.NODEC R6 `(_Z13fisher_kernelPfS_ii) ;  /* 0xfffffff006087950 */ /* 0x001fea0003c3ffff */
.L_x_17:
[----:B------:R-:W-:-:S00]  /*0fe0*/  BRA `(.L_x_17) ;  /* 0xfffffffc00fc7947 */ /* 0x000fc0000383ffff */
[----:B------:R-:W-:-:S00]  /*0ff0*/  NOP ;  /* 0x0000000000007918 */ /* 0x000fc00000000000 */
        /* <DEDUP_REMOVED lines=8> */
.L_x_18:


//--------------------- .nv.shared.reserved.0     --------------------------
	.section	.nv.shared.reserved.0,"aw",@nobits
	.weak		__nv_reservedSMEM_offset_0_alias
	.size		__nv_reservedSMEM_offset_0_alias, 0, 64
	.other		__nv_reservedSMEM_offset_0_alias,@"STO_CUDA_RESERVED_SHARED STV_DEFAULT"
__nv_reservedSMEM_offset_0_alias:
	.zero		0
	.zero		64


//--------------------- .nv.constant0._Z13fisher_kernelPfS_ii --------------------------
	.section	.nv.constant0._Z13fisher_kernelPfS_ii,"a",@progbits
	.sectionflags	@""
	.align	4
.nv.constant0._Z13fisher_kernelPfS_ii:
	.zero		920


//--------------------- SYMBOLS --------------------------

	.type		.nv.reservedSmem.offset0,@object
	.size		.nv.reservedSmem.offset0,0x4
